//
// Generated by NVIDIA NVVM Compiler
//
// Compiler Build ID: CL-36424714
// Cuda compilation tools, release 13.0, V13.0.88
// Based on NVVM 20.0.0
//

.version 9.0
.target sm_100
.address_size 64

	// .globl	_Z10map_kernelPi
.extern .shared .align 16 .b8 s_data[];

.visible .entry _Z10map_kernelPi(
	.param .u64 .ptr .align 1 _Z10map_kernelPi_param_0
)
{
	.reg .b32 	%r<7>;
	.reg .b64 	%rd<5>;

	ld.param.u64 	%rd1, [_Z10map_kernelPi_param_0];
	cvta.to.global.u64 	%rd2, %rd1;
	mov.u32 	%r1, %ctaid.x;
	mov.u32 	%r2, %ntid.x;
	mov.u32 	%r3, %tid.x;
	mad.lo.s32 	%r4, %r1, %r2, %r3;
	mul.wide.u32 	%rd3, %r4, 4;
	add.s64 	%rd4, %rd2, %rd3;
	ld.global.u32 	%r5, [%rd4];
	mul.lo.s32 	%r6, %r5, %r5;
	st.global.u32 	[%rd4], %r6;
	ret;

}
	// .globl	_Z13reduce_kernelPiS_
.visible .entry _Z13reduce_kernelPiS_(
	.param .u64 .ptr .align 1 _Z13reduce_kernelPiS__param_0,
	.param .u64 .ptr .align 1 _Z13reduce_kernelPiS__param_1
)
{
	.reg .pred 	%p<5>;
	.reg .b32 	%r<18>;
	.reg .b64 	%rd<9>;

	ld.param.u64 	%rd2, [_Z13reduce_kernelPiS__param_0];
	ld.param.u64 	%rd1, [_Z13reduce_kernelPiS__param_1];
	cvta.to.global.u64 	%rd3, %rd2;
	mov.u32 	%r1, %ctaid.x;
	mov.u32 	%r17, %ntid.x;
	mov.u32 	%r3, %tid.x;
	mad.lo.s32 	%r7, %r1, %r17, %r3;
	mul.wide.u32 	%rd4, %r7, 4;
	add.s64 	%rd5, %rd3, %rd4;
	ld.global.u32 	%r8, [%rd5];
	shl.b32 	%r9, %r3, 2;
	mov.u32 	%r10, s_data;
	add.s32 	%r4, %r10, %r9;
	st.shared.u32 	[%r4], %r8;
	bar.sync 	0;
	setp.lt.u32 	%p1, %r17, 2;
	@%p1 bra 	$L__BB1_4;
$L__BB1_1:
	shr.u32 	%r6, %r17, 1;
	setp.ge.u32 	%p2, %r3, %r6;
	@%p2 bra 	$L__BB1_3;
	shl.b32 	%r11, %r6, 2;
	add.s32 	%r12, %r4, %r11;
	ld.shared.u32 	%r13, [%r12];
	ld.shared.u32 	%r14, [%r4];
	add.s32 	%r15, %r14, %r13;
	st.shared.u32 	[%r4], %r15;
$L__BB1_3:
	bar.sync 	0;
	setp.gt.u32 	%p3, %r17, 3;
	mov.u32 	%r17, %r6;
	@%p3 bra 	$L__BB1_1;
$L__BB1_4:
	setp.ne.s32 	%p4, %r3, 0;
	@%p4 bra 	$L__BB1_6;
	ld.shared.u32 	%r16, [s_data];
	cvta.to.global.u64 	%rd6, %rd1;
	mul.wide.u32 	%rd7, %r1, 4;
	add.s64 	%rd8, %rd6, %rd7;
	st.global.u32 	[%rd8], %r16;
$L__BB1_6:
	ret;

}


// ===== COMPILED SASS (sm_100) =====

	.target	sm_100

	.elftype	@"ET_EXEC"


//--------------------- .note.nv.tkinfo           --------------------------
	.section	.note.nv.tkinfo,"",@"SHT_NOTE"
	.sectionflags	@"SHF_NOTE_NV_TKINFO"
	.tkinfo
        /*0018*/ 	.word	0x00000002
        /*0030*/ 	.string	""
        /*0030*/ 	.string	"ptxas"
        /*0030*/ 	.string	"Cuda compilation tools, release 13.0, V13.0.88"
        /*0030*/ 	.string	"Build cuda_13.0.r13.0/compiler.36424714_0"
        /*0030*/ 	.string	"-arch sm_100 -m 64 "



//--------------------- .note.nv.cuinfo           --------------------------
	.section	.note.nv.cuinfo,"",@"SHT_NOTE"
	.sectionflags	@"SHF_NOTE_NV_CUINFO"
        /*0018*/ 	.short	0x0002
        /*001a*/ 	.short	0x0064
        /*001c*/ 	.short	0x0082
	.zero		2


//--------------------- .nv.info                  --------------------------
	.section	.nv.info,"",@"SHT_CUDA_INFO"
	.align	4


	//----- nvinfo : EIATTR_REGCOUNT
	.align		4
        /*0000*/ 	.byte	0x04, 0x2f
        /*0002*/ 	.short	(.L_1 - .L_0)
	.align		4
.L_0:
        /*0004*/ 	.word	index@(_Z10map_kernelPi)
        /*0008*/ 	.word	0x00000008


	//----- nvinfo : EIATTR_FRAME_SIZE
	.align		4
.L_1:
        /*000c*/ 	.byte	0x04, 0x11
        /*000e*/ 	.short	(.L_3 - .L_2)
	.align		4
.L_2:
        /*0010*/ 	.word	index@(_Z10map_kernelPi)
        /*0014*/ 	.word	0x00000000


	//----- nvinfo : EIATTR_REGCOUNT
	.align		4
.L_3:
        /*0018*/ 	.byte	0x04, 0x2f
        /*001a*/ 	.short	(.L_5 - .L_4)
	.align		4
.L_4:
        /*001c*/ 	.word	index@(_Z13reduce_kernelPiS_)
        /*0020*/ 	.word	0x0000000b


	//----- nvinfo : EIATTR_FRAME_SIZE
	.align		4
.L_5:
        /*0024*/ 	.byte	0x04, 0x11
        /*0026*/ 	.short	(.L_7 - .L_6)
	.align		4
.L_6:
        /*0028*/ 	.word	index@(_Z13reduce_kernelPiS_)
        /*002c*/ 	.word	0x00000000


	//----- nvinfo : EIATTR_MIN_STACK_SIZE
	.align		4
.L_7:
        /*0030*/ 	.byte	0x04, 0x12
        /*0032*/ 	.short	(.L_9 - .L_8)
	.align		4
.L_8:
        /*0034*/ 	.word	index@(_Z13reduce_kernelPiS_)
        /*0038*/ 	.word	0x00000000


	//----- nvinfo : EIATTR_MIN_STACK_SIZE
	.align		4
.L_9:
        /*003c*/ 	.byte	0x04, 0x12
        /*003e*/ 	.short	(.L_11 - .L_10)
	.align		4
.L_10:
        /*0040*/ 	.word	index@(_Z10map_kernelPi)
        /*0044*/ 	.word	0x00000000
.L_11:


//--------------------- .nv.compat                --------------------------
	.section	.nv.compat,"",@"SHT_CUDA_COMPAT_INFO"
	.align	4
        /*0000*/ 	.byte	0x02, 0x09, 0x00, 0x00, 0x02, 0x02, 0x01, 0x00, 0x02, 0x05, 0x05, 0x00, 0x03, 0x07, 0x01, 0x01
        /*0010*/ 	.byte	0x02, 0x03, 0x00, 0x00, 0x02, 0x06, 0x01, 0x00, 0x04, 0x0b, 0x08, 0x00, 0x09, 0x00, 0x00, 0x00
        /*0020*/ 	.byte	0x00, 0x00, 0x00, 0x00


//--------------------- .nv.info._Z13reduce_kernelPiS_ --------------------------
	.section	.nv.info._Z13reduce_kernelPiS_,"",@"SHT_CUDA_INFO"
	.sectionflags	@""
	.align	4


	//----- nvinfo : EIATTR_CUDA_API_VERSION
	.align		4
        /*0000*/ 	.byte	0x04, 0x37
        /*0002*/ 	.short	(.L_13 - .L_12)
.L_12:
        /*0004*/ 	.word	0x00000082


	//----- nvinfo : EIATTR_KPARAM_INFO
	.align		4
.L_13:
        /*0008*/ 	.byte	0x04, 0x17
        /*000a*/ 	.short	(.L_15 - .L_14)
.L_14:
        /*000c*/ 	.word	0x00000000
        /*0010*/ 	.short	0x0001
        /*0012*/ 	.short	0x0008
        /*0014*/ 	.byte	0x00, 0xf5, 0x21, 0x00


	//----- nvinfo : EIATTR_KPARAM_INFO
	.align		4
.L_15:
        /*0018*/ 	.byte	0x04, 0x17
        /*001a*/ 	.short	(.L_17 - .L_16)
.L_16:
        /*001c*/ 	.word	0x00000000
        /*0020*/ 	.short	0x0000
        /*0022*/ 	.short	0x0000
        /*0024*/ 	.byte	0x00, 0xf5, 0x21, 0x00


	//----- nvinfo : EIATTR_SPARSE_MMA_MASK
	.align		4
.L_17:
        /*0028*/ 	.byte	0x03, 0x50
        /*002a*/ 	.short	0x0000


	//----- nvinfo : EIATTR_MAXREG_COUNT
	.align		4
        /*002c*/ 	.byte	0x03, 0x1b
        /*002e*/ 	.short	0x00ff


	//----- nvinfo : EIATTR_NUM_BARRIERS
	.align		4
        /*0030*/ 	.byte	0x02, 0x4c
        /*0032*/ 	.byte	0x01
	.zero		1


	//----- nvinfo : EIATTR_MERCURY_ISA_VERSION
	.align		4
        /*0034*/ 	.byte	0x03, 0x5f
        /*0036*/ 	.short	0x0101


	//----- nvinfo : EIATTR_VRC_CTA_INIT_COUNT
	.align		4
        /*0038*/ 	.byte	0x02, 0x4a
	.zero		1
	.zero		1


	//----- nvinfo : EIATTR_EXIT_INSTR_OFFSETS
	.align		4
        /*003c*/ 	.byte	0x04, 0x1c
        /*003e*/ 	.short	(.L_19 - .L_18)


	//   ....[0]....
.L_18:
        /*0040*/ 	.word	0x000001e0


	//   ....[1]....
        /*0044*/ 	.word	0x00000260


	//----- nvinfo : EIATTR_CBANK_PARAM_SIZE
	.align		4
.L_19:
        /*0048*/ 	.byte	0x03, 0x19
        /*004a*/ 	.short	0x0010


	//----- nvinfo : EIATTR_PARAM_CBANK
	.align		4
        /*004c*/ 	.byte	0x04, 0x0a
        /*004e*/ 	.short	(.L_21 - .L_20)
	.align		4
.L_20:
        /*0050*/ 	.word	index@(.nv.constant0._Z13reduce_kernelPiS_)
        /*0054*/ 	.short	0x0380
        /*0056*/ 	.short	0x0010


	//----- nvinfo : EIATTR_SW_WAR
	.align		4
.L_21:
        /*0058*/ 	.byte	0x04, 0x36
        /*005a*/ 	.short	(.L_23 - .L_22)
.L_22:
        /*005c*/ 	.word	0x00000008
.L_23:


//--------------------- .nv.info._Z10map_kernelPi --------------------------
	.section	.nv.info._Z10map_kernelPi,"",@"SHT_CUDA_INFO"
	.sectionflags	@""
	.align	4


	//----- nvinfo : EIATTR_CUDA_API_VERSION
	.align		4
        /*0000*/ 	.byte	0x04, 0x37
        /*0002*/ 	.short	(.L_25 - .L_24)
.L_24:
        /*0004*/ 	.word	0x00000082


	//----- nvinfo : EIATTR_KPARAM_INFO
	.align		4
.L_25:
        /*0008*/ 	.byte	0x04, 0x17
        /*000a*/ 	.short	(.L_27 - .L_26)
.L_26:
        /*000c*/ 	.word	0x00000000
        /*0010*/ 	.short	0x0000
        /*0012*/ 	.short	0x0000
        /*0014*/ 	.byte	0x00, 0xf5, 0x21, 0x00


	//----- nvinfo : EIATTR_SPARSE_MMA_MASK
	.align		4
.L_27:
        /*0018*/ 	.byte	0x03, 0x50
        /*001a*/ 	.short	0x0000


	//----- nvinfo : EIATTR_MAXREG_COUNT
	.align		4
        /*001c*/ 	.byte	0x03, 0x1b
        /*001e*/ 	.short	0x00ff


	//----- nvinfo : EIATTR_MERCURY_ISA_VERSION
	.align		4
        /*0020*/ 	.byte	0x03, 0x5f
        /*0022*/ 	.short	0x0101


	//----- nvinfo : EIATTR_VRC_CTA_INIT_COUNT
	.align		4
        /*0024*/ 	.byte	0x02, 0x4a
	.zero		1
	.zero		1


	//----- nvinfo : EIATTR_EXIT_INSTR_OFFSETS
	.align		4
        /*0028*/ 	.byte	0x04, 0x1c
        /*002a*/ 	.short	(.L_29 - .L_28)


	//   ....[0]....
.L_28:
        /*002c*/ 	.word	0x000000b0


	//----- nvinfo : EIATTR_CBANK_PARAM_SIZE
	.align		4
.L_29:
        /*0030*/ 	.byte	0x03, 0x19
        /*0032*/ 	.short	0x0008


	//----- nvinfo : EIATTR_PARAM_CBANK
	.align		4
        /*0034*/ 	.byte	0x04, 0x0a
        /*0036*/ 	.short	(.L_31 - .L_30)
	.align		4
.L_30:
        /*0038*/ 	.word	index@(.nv.constant0._Z10map_kernelPi)
        /*003c*/ 	.short	0x0380
        /*003e*/ 	.short	0x0008


	//----- nvinfo : EIATTR_SW_WAR
	.align		4
.L_31:
        /*0040*/ 	.byte	0x04, 0x36
        /*0042*/ 	.short	(.L_33 - .L_32)
.L_32:
        /*0044*/ 	.word	0x00000008
.L_33:


//--------------------- .nv.callgraph             --------------------------
	.section	.nv.callgraph,"",@"SHT_CUDA_CALLGRAPH"
	.align	4
	.sectionentsize	8
	.align		4
        /*0000*/ 	.word	0x00000000
	.align		4
        /*0004*/ 	.word	0xffffffff
	.align		4
        /*0008*/ 	.word	0x00000000
	.align		4
        /*000c*/ 	.word	0xfffffffe
	.align		4
        /*0010*/ 	.word	0x00000000
	.align		4
        /*0014*/ 	.word	0xfffffffd
	.align		4
        /*0018*/ 	.word	0x00000000
	.align		4
        /*001c*/ 	.word	0xfffffffc


//--------------------- .text._Z13reduce_kernelPiS_ --------------------------
	.section	.text._Z13reduce_kernelPiS_,"ax",@progbits
	.align	128
        .global         _Z13reduce_kernelPiS_
        .type           _Z13reduce_kernelPiS_,@function
        .size           _Z13reduce_kernelPiS_,(.L_x_4 - _Z13reduce_kernelPiS_)
        .other          _Z13reduce_kernelPiS_,@"STO_CUDA_ENTRY STV_DEFAULT"
_Z13reduce_kernelPiS_:
.text._Z13reduce_kernelPiS_:
[----:B------:R-:W-:Y:S01]  /*0000*/  LDC R1, c[0x0][0x37c] ;  /* 0x0000df00ff017b82 */ /* 0x000fe20000000800 */
[----:B------:R-:W0:Y:S07]  /*0010*/  S2R R7, SR_CTAID.X ;  /* 0x0000000000077919 */ /* 0x000e2e0000002500 */
[----:B------:R-:W1:Y:S01]  /*0020*/  LDC.64 R2, c[0x0][0x380] ;  /* 0x0000e000ff027b82 */ /* 0x000e620000000a00 */
[----:B------:R-:W0:Y:S01]  /*0030*/  LDCU UR8, c[0x0][0x360] ;  /* 0x00006c00ff0877ac */ /* 0x000e220008000800 */
[----:B------:R-:W0:Y:S01]  /*0040*/  S2R R6, SR_TID.X ;  /* 0x0000000000067919 */ /* 0x000e220000002100 */
[----:B------:R-:W2:Y:S01]  /*0050*/  LDCU.64 UR6, c[0x0][0x358] ;  /* 0x00006b00ff0677ac */ /* 0x000ea20008000a00 */
[----:B0-----:R-:W-:-:S04]  /*0060*/  IMAD R5, R7, UR8, R6 ;  /* 0x0000000807057c24 */ /* 0x001fc8000f8e0206 */
[----:B-1----:R-:W-:-:S06]  /*0070*/  IMAD.WIDE.U32 R2, R5, 0x4, R2 ;  /* 0x0000000405027825 */ /* 0x002fcc00078e0002 */
[----:B--2---:R-:W2:Y:S01]  /*0080*/  LDG.E R2, desc[UR6][R2.64] ;  /* 0x0000000602027981 */ /* 0x004ea2000c1e1900 */
[----:B------:R-:W0:Y:S01]  /*0090*/  S2UR UR5, SR_CgaCtaId ;  /* 0x00000000000579c3 */ /* 0x000e220000008800 */
[----:B------:R-:W-:Y:S01]  /*00a0*/  UMOV UR4, 0x400 ;  /* 0x0000040000047882 */ /* 0x000fe20000000000 */
[----:B------:R-:W-:Y:S01]  /*00b0*/  UISETP.GE.U32.AND UP0, UPT, UR8, 0x2, UPT ;  /* 0x000000020800788c */ /* 0x000fe2000bf06070 */
[----:B------:R-:W-:Y:S01]  /*00c0*/  ISETP.NE.AND P0, PT, R6, RZ, PT ;  /* 0x000000ff0600720c */ /* 0x000fe20003f05270 */
[----:B0-----:R-:W-:-:S06]  /*00d0*/  ULEA UR4, UR5, UR4, 0x18 ;  /* 0x0000000405047291 */ /* 0x001fcc000f8ec0ff */
[----:B------:R-:W-:-:S05]  /*00e0*/  LEA R5, R6, UR4, 0x2 ;  /* 0x0000000406057c11 */ /* 0x000fca000f8e10ff */
[----:B--2---:R0:W-:Y:S01]  /*00f0*/  STS [R5], R2 ;  /* 0x0000000205007388 */ /* 0x0041e20000000800 */
[----:B------:R-:W-:Y:S06]  /*0100*/  BAR.SYNC.DEFER_BLOCKING 0x0 ;  /* 0x0000000000007b1d */ /* 0x000fec0000010000 */
[----:B------:R-:W-:Y:S05]  /*0110*/  BRA.U !UP0, `(.L_x_0) ;  /* 0x0000000108307547 */ /* 0x000fea000b800000 */
[----:B------:R-:W-:-:S07]  /*0120*/  IMAD.U32 R0, RZ, RZ, UR8 ;  /* 0x00000008ff007e24 */ /* 0x000fce000f8e00ff */
.L_x_1:
[----:B------:R-:W-:-:S04]  /*0130*/  SHF.R.U32.HI R8, RZ, 0x1, R0 ;  /* 0x00000001ff087819 */ /* 0x000fc80000011600 */
[----:B------:R-:W-:-:S13]  /*0140*/  ISETP.GE.U32.AND P1, PT, R6, R8, PT ;  /* 0x000000080600720c */ /* 0x000fda0003f26070 */
[----:B0-----:R-:W-:Y:S01]  /*0150*/  @!P1 IMAD R2, R8, 0x4, R5 ;  /* 0x0000000408029824 */ /* 0x001fe200078e0205 */
[----:B------:R-:W-:Y:S05]  /*0160*/  @!P1 LDS R3, [R5] ;  /* 0x0000000005039984 */ /* 0x000fea0000000800 */
[----:B------:R-:W0:Y:S02]  /*0170*/  @!P1 LDS R2, [R2] ;  /* 0x0000000002029984 */ /* 0x000e240000000800 */
[----:B0-----:R-:W-:-:S05]  /*0180*/  @!P1 IADD3 R4, PT, PT, R2, R3, RZ ;  /* 0x0000000302049210 */ /* 0x001fca0007ffe0ff */
[----:B------:R1:W-:Y:S01]  /*0190*/  @!P1 STS [R5], R4 ;  /* 0x0000000405009388 */ /* 0x0003e20000000800 */
[----:B------:R-:W-:Y:S01]  /*01a0*/  BAR.SYNC.DEFER_BLOCKING 0x0 ;  /* 0x0000000000007b1d */ /* 0x000fe20000010000 */
[----:B------:R-:W-:Y:S01]  /*01b0*/  ISETP.GT.U32.AND P1, PT, R0, 0x3, PT ;  /* 0x000000030000780c */ /* 0x000fe20003f24070 */
[----:B------:R-:W-:-:S12]  /*01c0*/  IMAD.MOV.U32 R0, RZ, RZ, R8 ;  /* 0x000000ffff007224 */ /* 0x000fd800078e0008 */
[----:B-1----:R-:W-:Y:S05]  /*01d0*/  @P1 BRA `(.L_x_1) ;  /* 0xfffffffc00d41947 */ /* 0x002fea000383ffff */
.L_x_0:
[----:B------:R-:W-:Y:S05]  /*01e0*/  @P0 EXIT ;  /* 0x000000000000094d */ /* 0x000fea0003800000 */
[----:B------:R-:W1:Y:S01]  /*01f0*/  S2UR UR5, SR_CgaCtaId ;  /* 0x00000000000579c3 */ /* 0x000e620000008800 */
[----:B------:R-:W-:-:S07]  /*0200*/  UMOV UR4, 0x400 ;  /* 0x0000040000047882 */ /* 0x000fce0000000000 */
[----:B0-----:R-:W0:Y:S01]  /*0210*/  LDC.64 R2, c[0x0][0x388] ;  /* 0x0000e200ff027b82 */ /* 0x001e220000000a00 */
[----:B-1----:R-:W-:Y:S01]  /*0220*/  ULEA UR4, UR5, UR4, 0x18 ;  /* 0x0000000405047291 */ /* 0x002fe2000f8ec0ff */
[----:B0-----:R-:W-:-:S08]  /*0230*/  IMAD.WIDE.U32 R2, R7, 0x4, R2 ;  /* 0x0000000407027825 */ /* 0x001fd000078e0002 */
[----:B------:R-:W0:Y:S04]  /*0240*/  LDS R5, [UR4] ;  /* 0x00000004ff057984 */ /* 0x000e280008000800 */
[----:B0-----:R-:W-:Y:S01]  /*0250*/  STG.E desc[UR6][R2.64], R5 ;  /* 0x0000000502007986 */ /* 0x001fe2000c101906 */
[----:B------:R-:W-:Y:S05]  /*0260*/  EXIT ;  /* 0x000000000000794d */ /* 0x000fea0003800000 */
.L_x_2:
[----:B------:R-:W-:-:S00]  /*0270*/  BRA `(.L_x_2) ;  /* 0xfffffffc00fc7947 */ /* 0x000fc0000383ffff */
[----:B------:R-:W-:-:S00]  /*0280*/  NOP ;  /* 0x0000000000007918 */ /* 0x000fc00000000000 */
[----:B------:R-:W-:-:S00]  /*0290*/  NOP ;  /* 0x0000000000007918 */ /* 0x000fc00000000000 */
[----:B------:R-:W-:-:S00]  /*02a0*/  NOP ;  /* 0x0000000000007918 */ /* 0x000fc00000000000 */
[----:B------:R-:W-:-:S00]  /*02b0*/  NOP ;  /* 0x0000000000007918 */ /* 0x000fc00000000000 */
[----:B------:R-:W-:-:S00]  /*02c0*/  NOP ;  /* 0x0000000000007918 */ /* 0x000fc00000000000 */
[----:B------:R-:W-:-:S00]  /*02d0*/  NOP ;  /* 0x0000000000007918 */ /* 0x000fc00000000000 */
[----:B------:R-:W-:-:S00]  /*02e0*/  NOP ;  /* 0x0000000000007918 */ /* 0x000fc00000000000 */
[----:B------:R-:W-:-:S00]  /*02f0*/  NOP ;  /* 0x0000000000007918 */ /* 0x000fc00000000000 */
.L_x_4:


//--------------------- .text._Z10map_kernelPi    --------------------------
	.section	.text._Z10map_kernelPi,"ax",@progbits
	.align	128
        .global         _Z10map_kernelPi
        .type           _Z10map_kernelPi,@function
        .size           _Z10map_kernelPi,(.L_x_5 - _Z10map_kernelPi)
        .other          _Z10map_kernelPi,@"STO_CUDA_ENTRY STV_DEFAULT"
_Z10map_kernelPi:
.text._Z10map_kernelPi:
[----:B------:R-:W-:Y:S01]  /*0000*/  LDC R1, c[0x0][0x37c] ;  /* 0x0000df00ff017b82 */ /* 0x000fe20000000800 */
[----:B------:R-:W0:Y:S07]  /*0010*/  S2R R0, SR_TID.X ;  /* 0x0000000000007919 */ /* 0x000e2e0000002100 */
[----:B------:R-:W0:Y:S01]  /*0020*/  S2UR UR6, SR_CTAID.X ;  /* 0x00000000000679c3 */ /* 0x000e220000002500 */
[----:B------:R-:W1:Y:S07]  /*0030*/  LDCU.64 UR4, c[0x0][0x358] ;  /* 0x00006b00ff0477ac */ /* 0x000e6e0008000a00 */
[----:B------:R-:W0:Y:S08]  /*0040*/  LDC R5, c[0x0][0x360] ;  /* 0x0000d800ff057b82 */ /* 0x000e300000000800 */
[----:B------:R-:W2:Y:S01]  /*0050*/  LDC.64 R2, c[0x0][0x380] ;  /* 0x0000e000ff027b82 */ /* 0x000ea20000000a00 */
[----:B0-----:R-:W-:-:S04]  /*0060*/  IMAD R5, R5, UR6, R0 ;  /* 0x0000000605057c24 */ /* 0x001fc8000f8e0200 */
[----:B--2---:R-:W-:-:S05]  /*0070*/  IMAD.WIDE.U32 R2, R5, 0x4, R2 ;  /* 0x0000000405027825 */ /* 0x004fca00078e0002 */
[----:B-1----:R-:W2:Y:S02]  /*0080*/  LDG.E R0, desc[UR4][R2.64] ;  /* 0x0000000402007981 */ /* 0x002ea4000c1e1900 */
[----:B--2---:R-:W-:-:S05]  /*0090*/  IMAD R5, R0, R0, RZ ;  /* 0x0000000000057224 */ /* 0x004fca00078e02ff */
[----:B------:R-:W-:Y:S01]  /*00a0*/  STG.E desc[UR4][R2.64], R5 ;  /* 0x0000000502007986 */ /* 0x000fe2000c101904 */
[----:B------:R-:W-:Y:S05]  /*00b0*/  EXIT ;  /* 0x000000000000794d */ /* 0x000fea0003800000 */
.L_x_3:
        /* <DEDUP_REMOVED lines=12> */
.L_x_5:


//--------------------- .nv.shared._Z13reduce_kernelPiS_ --------------------------
	.section	.nv.shared._Z13reduce_kernelPiS_,"aw",@nobits
	.sectionflags	@""
	.align	16
	.zero		1024


//--------------------- .nv.shared.reserved.0     --------------------------
	.section	.nv.shared.reserved.0,"aw",@nobits
	.weak		__nv_reservedSMEM_offset_0_alias
	.size		__nv_reservedSMEM_offset_0_alias, 0, 64
	.other		__nv_reservedSMEM_offset_0_alias,@"STO_CUDA_RESERVED_SHARED STV_DEFAULT"
__nv_reservedSMEM_offset_0_alias:
	.zero		0
	.zero		64


//--------------------- .nv.shared._Z10map_kernelPi --------------------------
	.section	.nv.shared._Z10map_kernelPi,"aw",@nobits
	.sectionflags	@""
	.align	16
	.zero		1024


//--------------------- .nv.constant0._Z13reduce_kernelPiS_ --------------------------
	.section	.nv.constant0._Z13reduce_kernelPiS_,"a",@progbits
	.sectionflags	@""
	.align	4
.nv.constant0._Z13reduce_kernelPiS_:
	.zero		912


//--------------------- .nv.constant0._Z10map_kernelPi --------------------------
	.section	.nv.constant0._Z10map_kernelPi,"a",@progbits
	.sectionflags	@""
	.align	4
.nv.constant0._Z10map_kernelPi:
	.zero		904


//--------------------- SYMBOLS --------------------------

	.type		.nv.reservedSmem.offset0,@object
	.size		.nv.reservedSmem.offset0,0x4
	.type		.nv.reservedSmem.cap,@object
	.size		.nv.reservedSmem.cap,0x4
